//
// Generated by NVIDIA NVVM Compiler
//
// Compiler Build ID: CL-36424714
// Cuda compilation tools, release 13.0, V13.0.88
// Based on NVVM 20.0.0
//

.version 9.0
.target sm_100
.address_size 64

	// .globl	_Z13withoutSharedPfS_i
.extern .shared .align 16 .b8 smem[];

.visible .entry _Z13withoutSharedPfS_i(
	.param .u64 .ptr .align 1 _Z13withoutSharedPfS_i_param_0,
	.param .u64 .ptr .align 1 _Z13withoutSharedPfS_i_param_1,
	.param .u32 _Z13withoutSharedPfS_i_param_2
)
{
	.reg .pred 	%p<15>;
	.reg .b32 	%r<10>;
	.reg .b32 	%f<23>;
	.reg .b64 	%rd<17>;

	ld.param.u64 	%rd3, [_Z13withoutSharedPfS_i_param_0];
	ld.param.u64 	%rd2, [_Z13withoutSharedPfS_i_param_1];
	ld.param.u32 	%r5, [_Z13withoutSharedPfS_i_param_2];
	cvta.to.global.u64 	%rd1, %rd3;
	mov.u32 	%r6, %ctaid.x;
	mov.u32 	%r7, %ntid.x;
	mov.u32 	%r8, %tid.x;
	mad.lo.s32 	%r1, %r6, %r7, %r8;
	setp.ge.s32 	%p1, %r1, %r5;
	@%p1 bra 	$L__BB0_12;
	add.s32 	%r2, %r1, -2;
	setp.lt.s32 	%p2, %r1, 2;
	setp.ge.s32 	%p3, %r2, %r5;
	mov.f32 	%f19, 0f00000000;
	or.pred  	%p4, %p2, %p3;
	@%p4 bra 	$L__BB0_3;
	mul.wide.u32 	%rd4, %r2, 4;
	add.s64 	%rd5, %rd1, %rd4;
	ld.global.f32 	%f12, [%rd5];
	add.f32 	%f19, %f12, 0f00000000;
$L__BB0_3:
	setp.lt.s32 	%p5, %r1, 1;
	setp.gt.s32 	%p6, %r1, %r5;
	or.pred  	%p7, %p5, %p6;
	@%p7 bra 	$L__BB0_5;
	add.s32 	%r9, %r1, -1;
	mul.wide.u32 	%rd6, %r9, 4;
	add.s64 	%rd7, %rd1, %rd6;
	ld.global.f32 	%f13, [%rd7];
	add.f32 	%f19, %f19, %f13;
$L__BB0_5:
	setp.lt.s32 	%p8, %r1, 0;
	@%p8 bra 	$L__BB0_7;
	mul.wide.u32 	%rd8, %r1, 4;
	add.s64 	%rd9, %rd1, %rd8;
	ld.global.f32 	%f14, [%rd9];
	add.f32 	%f19, %f19, %f14;
$L__BB0_7:
	add.s32 	%r3, %r1, 1;
	setp.lt.s32 	%p9, %r1, -1;
	setp.ge.s32 	%p10, %r3, %r5;
	or.pred  	%p11, %p9, %p10;
	@%p11 bra 	$L__BB0_9;
	mul.wide.u32 	%rd10, %r3, 4;
	add.s64 	%rd11, %rd1, %rd10;
	ld.global.f32 	%f15, [%rd11];
	add.f32 	%f19, %f19, %f15;
$L__BB0_9:
	add.s32 	%r4, %r1, 2;
	setp.lt.s32 	%p12, %r1, -2;
	setp.ge.s32 	%p13, %r4, %r5;
	or.pred  	%p14, %p12, %p13;
	@%p14 bra 	$L__BB0_11;
	mul.wide.u32 	%rd12, %r4, 4;
	add.s64 	%rd13, %rd1, %rd12;
	ld.global.f32 	%f16, [%rd13];
	add.f32 	%f19, %f19, %f16;
$L__BB0_11:
	div.rn.f32 	%f17, %f19, 0f40A00000;
	cvta.to.global.u64 	%rd14, %rd2;
	mul.wide.s32 	%rd15, %r1, 4;
	add.s64 	%rd16, %rd14, %rd15;
	st.global.f32 	[%rd16], %f17;
$L__BB0_12:
	ret;

}
	// .globl	_Z10withSharedPfS_i
.visible .entry _Z10withSharedPfS_i(
	.param .u64 .ptr .align 1 _Z10withSharedPfS_i_param_0,
	.param .u64 .ptr .align 1 _Z10withSharedPfS_i_param_1,
	.param .u32 _Z10withSharedPfS_i_param_2
)
{
	.reg .pred 	%p<9>;
	.reg .b32 	%r<12>;
	.reg .b32 	%f<15>;
	.reg .b64 	%rd<11>;

	ld.param.u64 	%rd4, [_Z10withSharedPfS_i_param_0];
	ld.param.u64 	%rd3, [_Z10withSharedPfS_i_param_1];
	ld.param.u32 	%r5, [_Z10withSharedPfS_i_param_2];
	cvta.to.global.u64 	%rd1, %rd4;
	mov.u32 	%r6, %ctaid.x;
	mov.u32 	%r1, %ntid.x;
	mov.u32 	%r2, %tid.x;
	mad.lo.s32 	%r3, %r6, %r1, %r2;
	setp.ge.s32 	%p1, %r3, %r5;
	shl.b32 	%r7, %r2, 2;
	mov.u32 	%r8, smem;
	add.s32 	%r4, %r8, %r7;
	@%p1 bra 	$L__BB1_5;
	mul.wide.s32 	%rd5, %r3, 4;
	add.s64 	%rd2, %rd1, %rd5;
	ld.global.f32 	%f1, [%rd2];
	st.shared.f32 	[%r4+8], %f1;
	setp.gt.u32 	%p2, %r2, 1;
	setp.lt.s32 	%p3, %r3, 2;
	or.pred  	%p4, %p2, %p3;
	@%p4 bra 	$L__BB1_3;
	add.s32 	%r9, %r3, -2;
	mul.wide.u32 	%rd6, %r9, 4;
	add.s64 	%rd7, %rd1, %rd6;
	ld.global.f32 	%f2, [%rd7];
	st.shared.f32 	[%r4], %f2;
$L__BB1_3:
	add.s32 	%r10, %r1, -2;
	setp.lt.u32 	%p5, %r2, %r10;
	add.s32 	%r11, %r3, 2;
	setp.ge.s32 	%p6, %r11, %r5;
	or.pred  	%p7, %p5, %p6;
	@%p7 bra 	$L__BB1_5;
	ld.global.f32 	%f3, [%rd2+8];
	st.shared.f32 	[%r4+16], %f3;
$L__BB1_5:
	setp.ge.s32 	%p8, %r3, %r5;
	bar.sync 	0;
	@%p8 bra 	$L__BB1_7;
	ld.shared.f32 	%f4, [%r4];
	add.f32 	%f5, %f4, 0f00000000;
	ld.shared.f32 	%f6, [%r4+4];
	add.f32 	%f7, %f5, %f6;
	ld.shared.f32 	%f8, [%r4+8];
	add.f32 	%f9, %f7, %f8;
	ld.shared.f32 	%f10, [%r4+12];
	add.f32 	%f11, %f9, %f10;
	ld.shared.f32 	%f12, [%r4+16];
	add.f32 	%f13, %f11, %f12;
	div.rn.f32 	%f14, %f13, 0f40A00000;
	cvta.to.global.u64 	%rd8, %rd3;
	mul.wide.s32 	%rd9, %r3, 4;
	add.s64 	%rd10, %rd8, %rd9;
	st.global.f32 	[%rd10], %f14;
$L__BB1_7:
	ret;

}


// ===== COMPILED SASS (sm_100) =====

	.target	sm_100

	.elftype	@"ET_EXEC"


//--------------------- .note.nv.tkinfo           --------------------------
	.section	.note.nv.tkinfo,"",@"SHT_NOTE"
	.sectionflags	@"SHF_NOTE_NV_TKINFO"
	.tkinfo
        /*0018*/ 	.word	0x00000002
        /*0030*/ 	.string	""
        /*0030*/ 	.string	"ptxas"
        /*0030*/ 	.string	"Cuda compilation tools, release 13.0, V13.0.88"
        /*0030*/ 	.string	"Build cuda_13.0.r13.0/compiler.36424714_0"
        /*0030*/ 	.string	"-arch sm_100 -m 64 "



//--------------------- .note.nv.cuinfo           --------------------------
	.section	.note.nv.cuinfo,"",@"SHT_NOTE"
	.sectionflags	@"SHF_NOTE_NV_CUINFO"
        /*0018*/ 	.short	0x0002
        /*001a*/ 	.short	0x0064
        /*001c*/ 	.short	0x0082
	.zero		2


//--------------------- .nv.info                  --------------------------
	.section	.nv.info,"",@"SHT_CUDA_INFO"
	.align	4


	//----- nvinfo : EIATTR_REGCOUNT
	.align		4
        /*0000*/ 	.byte	0x04, 0x2f
        /*0002*/ 	.short	(.L_1 - .L_0)
	.align		4
.L_0:
        /*0004*/ 	.word	index@(_Z13withoutSharedPfS_i)
        /*0008*/ 	.word	0x00000016


	//----- nvinfo : EIATTR_FRAME_SIZE
	.align		4
.L_1:
        /*000c*/ 	.byte	0x04, 0x11
        /*000e*/ 	.short	(.L_3 - .L_2)
	.align		4
.L_2:
        /*0010*/ 	.word	index@($__internal_1_$__cuda_sm3x_div_rn_noftz_f32_slowpath)
        /*0014*/ 	.word	0x00000000


	//----- nvinfo : EIATTR_FRAME_SIZE
	.align		4
.L_3:
        /*0018*/ 	.byte	0x04, 0x11
        /*001a*/ 	.short	(.L_5 - .L_4)
	.align		4
.L_4:
        /*001c*/ 	.word	index@(_Z13withoutSharedPfS_i)
        /*0020*/ 	.word	0x00000000


	//----- nvinfo : EIATTR_REGCOUNT
	.align		4
.L_5:
        /*0024*/ 	.byte	0x04, 0x2f
        /*0026*/ 	.short	(.L_7 - .L_6)
	.align		4
.L_6:
        /*0028*/ 	.word	index@(_Z10withSharedPfS_i)
        /*002c*/ 	.word	0x0000000e


	//----- nvinfo : EIATTR_FRAME_SIZE
	.align		4
.L_7:
        /*0030*/ 	.byte	0x04, 0x11
        /*0032*/ 	.short	(.L_9 - .L_8)
	.align		4
.L_8:
        /*0034*/ 	.word	index@($__internal_0_$__cuda_sm3x_div_rn_noftz_f32_slowpath)
        /*0038*/ 	.word	0x00000000


	//----- nvinfo : EIATTR_FRAME_SIZE
	.align		4
.L_9:
        /*003c*/ 	.byte	0x04, 0x11
        /*003e*/ 	.short	(.L_11 - .L_10)
	.align		4
.L_10:
        /*0040*/ 	.word	index@(_Z10withSharedPfS_i)
        /*0044*/ 	.word	0x00000000


	//----- nvinfo : EIATTR_MIN_STACK_SIZE
	.align		4
.L_11:
        /*0048*/ 	.byte	0x04, 0x12
        /*004a*/ 	.short	(.L_13 - .L_12)
	.align		4
.L_12:
        /*004c*/ 	.word	index@(_Z10withSharedPfS_i)
        /*0050*/ 	.word	0x00000000


	//----- nvinfo : EIATTR_MIN_STACK_SIZE
	.align		4
.L_13:
        /*0054*/ 	.byte	0x04, 0x12
        /*0056*/ 	.short	(.L_15 - .L_14)
	.align		4
.L_14:
        /*0058*/ 	.word	index@(_Z13withoutSharedPfS_i)
        /*005c*/ 	.word	0x00000000
.L_15:


//--------------------- .nv.compat                --------------------------
	.section	.nv.compat,"",@"SHT_CUDA_COMPAT_INFO"
	.align	4
        /*0000*/ 	.byte	0x02, 0x09, 0x00, 0x00, 0x02, 0x02, 0x01, 0x00, 0x02, 0x05, 0x05, 0x00, 0x03, 0x07, 0x01, 0x01
        /*0010*/ 	.byte	0x02, 0x03, 0x00, 0x00, 0x02, 0x06, 0x01, 0x00, 0x04, 0x0b, 0x08, 0x00, 0x01, 0x00, 0x00, 0x00
        /*0020*/ 	.byte	0x00, 0x00, 0x00, 0x00


//--------------------- .nv.info._Z10withSharedPfS_i --------------------------
	.section	.nv.info._Z10withSharedPfS_i,"",@"SHT_CUDA_INFO"
	.sectionflags	@""
	.align	4


	//----- nvinfo : EIATTR_CUDA_API_VERSION
	.align		4
        /*0000*/ 	.byte	0x04, 0x37
        /*0002*/ 	.short	(.L_17 - .L_16)
.L_16:
        /*0004*/ 	.word	0x00000082


	//----- nvinfo : EIATTR_KPARAM_INFO
	.align		4
.L_17:
        /*0008*/ 	.byte	0x04, 0x17
        /*000a*/ 	.short	(.L_19 - .L_18)
.L_18:
        /*000c*/ 	.word	0x00000000
        /*0010*/ 	.short	0x0002
        /*0012*/ 	.short	0x0010
        /*0014*/ 	.byte	0x00, 0xf0, 0x11, 0x00


	//----- nvinfo : EIATTR_KPARAM_INFO
	.align		4
.L_19:
        /*0018*/ 	.byte	0x04, 0x17
        /*001a*/ 	.short	(.L_21 - .L_20)
.L_20:
        /*001c*/ 	.word	0x00000000
        /*0020*/ 	.short	0x0001
        /*0022*/ 	.short	0x0008
        /*0024*/ 	.byte	0x00, 0xf5, 0x21, 0x00


	//----- nvinfo : EIATTR_KPARAM_INFO
	.align		4
.L_21:
        /*0028*/ 	.byte	0x04, 0x17
        /*002a*/ 	.short	(.L_23 - .L_22)
.L_22:
        /*002c*/ 	.word	0x00000000
        /*0030*/ 	.short	0x0000
        /*0032*/ 	.short	0x0000
        /*0034*/ 	.byte	0x00, 0xf5, 0x21, 0x00


	//----- nvinfo : EIATTR_SPARSE_MMA_MASK
	.align		4
.L_23:
        /*0038*/ 	.byte	0x03, 0x50
        /*003a*/ 	.short	0x0000


	//----- nvinfo : EIATTR_MAXREG_COUNT
	.align		4
        /*003c*/ 	.byte	0x03, 0x1b
        /*003e*/ 	.short	0x00ff


	//----- nvinfo : EIATTR_NUM_BARRIERS
	.align		4
        /*0040*/ 	.byte	0x02, 0x4c
        /*0042*/ 	.byte	0x01
	.zero		1


	//----- nvinfo : EIATTR_MERCURY_ISA_VERSION
	.align		4
        /*0044*/ 	.byte	0x03, 0x5f
        /*0046*/ 	.short	0x0101


	//----- nvinfo : EIATTR_VRC_CTA_INIT_COUNT
	.align		4
        /*0048*/ 	.byte	0x02, 0x4a
	.zero		1
	.zero		1


	//----- nvinfo : EIATTR_EXIT_INSTR_OFFSETS
	.align		4
        /*004c*/ 	.byte	0x04, 0x1c
        /*004e*/ 	.short	(.L_25 - .L_24)


	//   ....[0]....
.L_24:
        /*0050*/ 	.word	0x00000200


	//   ....[1]....
        /*0054*/ 	.word	0x000003b0


	//----- nvinfo : EIATTR_CRS_STACK_SIZE
	.align		4
.L_25:
        /*0058*/ 	.byte	0x04, 0x1e
        /*005a*/ 	.short	(.L_27 - .L_26)
.L_26:
        /*005c*/ 	.word	0x00000000


	//----- nvinfo : EIATTR_CBANK_PARAM_SIZE
	.align		4
.L_27:
        /*0060*/ 	.byte	0x03, 0x19
        /*0062*/ 	.short	0x0014


	//----- nvinfo : EIATTR_PARAM_CBANK
	.align		4
        /*0064*/ 	.byte	0x04, 0x0a
        /*0066*/ 	.short	(.L_29 - .L_28)
	.align		4
.L_28:
        /*0068*/ 	.word	index@(.nv.constant0._Z10withSharedPfS_i)
        /*006c*/ 	.short	0x0380
        /*006e*/ 	.short	0x0014


	//----- nvinfo : EIATTR_SW_WAR
	.align		4
.L_29:
        /*0070*/ 	.byte	0x04, 0x36
        /*0072*/ 	.short	(.L_31 - .L_30)
.L_30:
        /*0074*/ 	.word	0x00000008
.L_31:


//--------------------- .nv.info._Z13withoutSharedPfS_i --------------------------
	.section	.nv.info._Z13withoutSharedPfS_i,"",@"SHT_CUDA_INFO"
	.sectionflags	@""
	.align	4


	//----- nvinfo : EIATTR_CUDA_API_VERSION
	.align		4
        /*0000*/ 	.byte	0x04, 0x37
        /*0002*/ 	.short	(.L_33 - .L_32)
.L_32:
        /*0004*/ 	.word	0x00000082


	//----- nvinfo : EIATTR_KPARAM_INFO
	.align		4
.L_33:
        /*0008*/ 	.byte	0x04, 0x17
        /*000a*/ 	.short	(.L_35 - .L_34)
.L_34:
        /*000c*/ 	.word	0x00000000
        /*0010*/ 	.short	0x0002
        /*0012*/ 	.short	0x0010
        /*0014*/ 	.byte	0x00, 0xf0, 0x11, 0x00


	//----- nvinfo : EIATTR_KPARAM_INFO
	.align		4
.L_35:
        /*0018*/ 	.byte	0x04, 0x17
        /*001a*/ 	.short	(.L_37 - .L_36)
.L_36:
        /*001c*/ 	.word	0x00000000
        /*0020*/ 	.short	0x0001
        /*0022*/ 	.short	0x0008
        /*0024*/ 	.byte	0x00, 0xf5, 0x21, 0x00


	//----- nvinfo : EIATTR_KPARAM_INFO
	.align		4
.L_37:
        /*0028*/ 	.byte	0x04, 0x17
        /*002a*/ 	.short	(.L_39 - .L_38)
.L_38:
        /*002c*/ 	.word	0x00000000
        /*0030*/ 	.short	0x0000
        /*0032*/ 	.short	0x0000
        /*0034*/ 	.byte	0x00, 0xf5, 0x21, 0x00


	//----- nvinfo : EIATTR_SPARSE_MMA_MASK
	.align		4
.L_39:
        /*0038*/ 	.byte	0x03, 0x50
        /*003a*/ 	.short	0x0000


	//----- nvinfo : EIATTR_MAXREG_COUNT
	.align		4
        /*003c*/ 	.byte	0x03, 0x1b
        /*003e*/ 	.short	0x00ff


	//----- nvinfo : EIATTR_MERCURY_ISA_VERSION
	.align		4
        /*0040*/ 	.byte	0x03, 0x5f
        /*0042*/ 	.short	0x0101


	//----- nvinfo : EIATTR_VRC_CTA_INIT_COUNT
	.align		4
        /*0044*/ 	.byte	0x02, 0x4a
	.zero		1
	.zero		1


	//----- nvinfo : EIATTR_EXIT_INSTR_OFFSETS
	.align		4
        /*0048*/ 	.byte	0x04, 0x1c
        /*004a*/ 	.short	(.L_41 - .L_40)


	//   ....[0]....
.L_40:
        /*004c*/ 	.word	0x00000070


	//   ....[1]....
        /*0050*/ 	.word	0x000003d0


	//----- nvinfo : EIATTR_CRS_STACK_SIZE
	.align		4
.L_41:
        /*0054*/ 	.byte	0x04, 0x1e
        /*0056*/ 	.short	(.L_43 - .L_42)
.L_42:
        /*0058*/ 	.word	0x00000000


	//----- nvinfo : EIATTR_CBANK_PARAM_SIZE
	.align		4
.L_43:
        /*005c*/ 	.byte	0x03, 0x19
        /*005e*/ 	.short	0x0014


	//----- nvinfo : EIATTR_PARAM_CBANK
	.align		4
        /*0060*/ 	.byte	0x04, 0x0a
        /*0062*/ 	.short	(.L_45 - .L_44)
	.align		4
.L_44:
        /*0064*/ 	.word	index@(.nv.constant0._Z13withoutSharedPfS_i)
        /*0068*/ 	.short	0x0380
        /*006a*/ 	.short	0x0014


	//----- nvinfo : EIATTR_SW_WAR
	.align		4
.L_45:
        /*006c*/ 	.byte	0x04, 0x36
        /*006e*/ 	.short	(.L_47 - .L_46)
.L_46:
        /*0070*/ 	.word	0x00000008
.L_47:


//--------------------- .nv.callgraph             --------------------------
	.section	.nv.callgraph,"",@"SHT_CUDA_CALLGRAPH"
	.align	4
	.sectionentsize	8
	.align		4
        /*0000*/ 	.word	0x00000000
	.align		4
        /*0004*/ 	.word	0xffffffff
	.align		4
        /*0008*/ 	.word	0x00000000
	.align		4
        /*000c*/ 	.word	0xfffffffe
	.align		4
        /*0010*/ 	.word	0x00000000
	.align		4
        /*0014*/ 	.word	0xfffffffd
	.align		4
        /*0018*/ 	.word	0x00000000
	.align		4
        /*001c*/ 	.word	0xfffffffc


//--------------------- .text._Z10withSharedPfS_i --------------------------
	.section	.text._Z10withSharedPfS_i,"ax",@progbits
	.align	128
        .global         _Z10withSharedPfS_i
        .type           _Z10withSharedPfS_i,@function
        .size           _Z10withSharedPfS_i,(.L_x_32 - _Z10withSharedPfS_i)
        .other          _Z10withSharedPfS_i,@"STO_CUDA_ENTRY STV_DEFAULT"
_Z10withSharedPfS_i:
.text._Z10withSharedPfS_i:
[----:B------:R-:W-:Y:S01]  /*0000*/  LDC R1, c[0x0][0x37c] ;  /* 0x0000df00ff017b82 */ /* 0x000fe20000000800 */
[----:B------:R-:W0:Y:S07]  /*0010*/  S2R R5, SR_TID.X ;  /* 0x0000000000057919 */ /* 0x000e2e0000002100 */
[----:B------:R-:W0:Y:S01]  /*0020*/  S2UR UR4, SR_CTAID.X ;  /* 0x00000000000479c3 */ /* 0x000e220000002500 */
[----:B------:R-:W1:Y:S01]  /*0030*/  LDCU UR8, c[0x0][0x390] ;  /* 0x00007200ff0877ac */ /* 0x000e620008000800 */
[----:B------:R-:W-:Y:S01]  /*0040*/  BSSY.RECONVERGENT B0, `(.L_x_0) ;  /* 0x000001a000007945 */ /* 0x000fe20003800200 */
[----:B------:R-:W2:Y:S05]  /*0050*/  LDCU.64 UR6, c[0x0][0x358] ;  /* 0x00006b00ff0677ac */ /* 0x000eaa0008000a00 */
[----:B------:R-:W0:Y:S08]  /*0060*/  LDC R0, c[0x0][0x360] ;  /* 0x0000d800ff007b82 */ /* 0x000e300000000800 */
[----:B------:R-:W3:Y:S01]  /*0070*/  S2UR UR5, SR_CgaCtaId ;  /* 0x00000000000579c3 */ /* 0x000ee20000008800 */
[----:B0-----:R-:W-:Y:S01]  /*0080*/  IMAD R2, R0, UR4, R5 ;  /* 0x0000000400027c24 */ /* 0x001fe2000f8e0205 */
[----:B------:R-:W-:-:S04]  /*0090*/  UMOV UR4, 0x400 ;  /* 0x0000040000047882 */ /* 0x000fc80000000000 */
[----:B-1----:R-:W-:Y:S01]  /*00a0*/  ISETP.GE.AND P2, PT, R2, UR8, PT ;  /* 0x0000000802007c0c */ /* 0x002fe2000bf46270 */
[----:B---3--:R-:W-:-:S06]  /*00b0*/  ULEA UR4, UR5, UR4, 0x18 ;  /* 0x0000000405047291 */ /* 0x008fcc000f8ec0ff */
[----:B------:R-:W-:-:S06]  /*00c0*/  LEA R3, R5, UR4, 0x2 ;  /* 0x0000000405037c11 */ /* 0x000fcc000f8e10ff */
[----:B--2---:R-:W-:Y:S05]  /*00d0*/  @P2 BRA `(.L_x_1) ;  /* 0x0000000000402947 */ /* 0x004fea0003800000 */
[----:B------:R-:W0:Y:S01]  /*00e0*/  LDC.64 R6, c[0x0][0x380] ;  /* 0x0000e000ff067b82 */ /* 0x000e220000000a00 */
[C---:B------:R-:W-:Y:S01]  /*00f0*/  ISETP.GE.AND P0, PT, R2.reuse, 0x2, PT ;  /* 0x000000020200780c */ /* 0x040fe20003f06270 */
[----:B------:R-:W-:Y:S02]  /*0100*/  VIADD R4, R2, 0x2 ;  /* 0x0000000202047836 */ /* 0x000fe40000000000 */
[----:B------:R-:W-:Y:S01]  /*0110*/  VIADD R0, R0, 0xfffffffe ;  /* 0xfffffffe00007836 */ /* 0x000fe20000000000 */
[----:B------:R-:W-:Y:S02]  /*0120*/  ISETP.GT.U32.OR P0, PT, R5, 0x1, !P0 ;  /* 0x000000010500780c */ /* 0x000fe40004704470 */
[----:B------:R-:W-:-:S04]  /*0130*/  ISETP.GE.AND P1, PT, R4, UR8, PT ;  /* 0x0000000804007c0c */ /* 0x000fc8000bf26270 */
[----:B------:R-:W-:-:S07]  /*0140*/  ISETP.LT.U32.OR P1, PT, R5, R0, P1 ;  /* 0x000000000500720c */ /* 0x000fce0000f21470 */
[C---:B------:R-:W-:Y:S02]  /*0150*/  @!P0 VIADD R9, R2.reuse, 0xfffffffe ;  /* 0xfffffffe02098836 */ /* 0x040fe40000000000 */
[----:B0-----:R-:W-:-:S04]  /*0160*/  IMAD.WIDE R4, R2, 0x4, R6 ;  /* 0x0000000402047825 */ /* 0x001fc800078e0206 */
[----:B------:R-:W-:Y:S01]  /*0170*/  @!P0 IMAD.WIDE.U32 R6, R9, 0x4, R6 ;  /* 0x0000000409068825 */ /* 0x000fe200078e0006 */
[----:B------:R-:W2:Y:S04]  /*0180*/  LDG.E R0, desc[UR6][R4.64] ;  /* 0x0000000604007981 */ /* 0x000ea8000c1e1900 */
[----:B------:R-:W3:Y:S04]  /*0190*/  @!P1 LDG.E R8, desc[UR6][R4.64+0x8] ;  /* 0x0000080604089981 */ /* 0x000ee8000c1e1900 */
[----:B------:R-:W4:Y:S04]  /*01a0*/  @!P0 LDG.E R6, desc[UR6][R6.64] ;  /* 0x0000000606068981 */ /* 0x000f28000c1e1900 */
[----:B--2---:R0:W-:Y:S04]  /*01b0*/  STS [R3+0x8], R0 ;  /* 0x0000080003007388 */ /* 0x0041e80000000800 */
[----:B---3--:R0:W-:Y:S04]  /*01c0*/  @!P1 STS [R3+0x10], R8 ;  /* 0x0000100803009388 */ /* 0x0081e80000000800 */
[----:B----4-:R0:W-:Y:S02]  /*01d0*/  @!P0 STS [R3], R6 ;  /* 0x0000000603008388 */ /* 0x0101e40000000800 */
.L_x_1:
[----:B------:R-:W-:Y:S05]  /*01e0*/  BSYNC.RECONVERGENT B0 ;  /* 0x0000000000007941 */ /* 0x000fea0003800200 */
.L_x_0:
[----:B------:R-:W-:Y:S06]  /*01f0*/  BAR.SYNC.DEFER_BLOCKING 0x0 ;  /* 0x0000000000007b1d */ /* 0x000fec0000010000 */
[----:B------:R-:W-:Y:S05]  /*0200*/  @P2 EXIT ;  /* 0x000000000000294d */ /* 0x000fea0003800000 */
[----:B0-----:R-:W0:Y:S01]  /*0210*/  LDS R0, [R3] ;  /* 0x0000000003007984 */ /* 0x001e220000000800 */
[----:B------:R-:W-:Y:S01]  /*0220*/  IMAD.MOV.U32 R4, RZ, RZ, 0x40a00000 ;  /* 0x40a00000ff047424 */ /* 0x000fe200078e00ff */
[----:B------:R-:W-:Y:S02]  /*0230*/  BSSY.RECONVERGENT B1, `(.L_x_2) ;  /* 0x0000014000017945 */ /* 0x000fe40003800200 */
[----:B------:R-:W1:Y:S04]  /*0240*/  LDS R5, [R3+0x4] ;  /* 0x0000040003057984 */ /* 0x000e680000000800 */
[----:B------:R-:W2:Y:S04]  /*0250*/  LDS R7, [R3+0x8] ;  /* 0x0000080003077984 */ /* 0x000ea80000000800 */
[----:B------:R-:W3:Y:S04]  /*0260*/  LDS R9, [R3+0xc] ;  /* 0x00000c0003097984 */ /* 0x000ee80000000800 */
[----:B------:R-:W4:Y:S01]  /*0270*/  LDS R11, [R3+0x10] ;  /* 0x00001000030b7984 */ /* 0x000f220000000800 */
[----:B0-----:R-:W-:-:S04]  /*0280*/  FADD R0, RZ, R0 ;  /* 0x00000000ff007221 */ /* 0x001fc80000000000 */
[----:B-1----:R-:W-:Y:S01]  /*0290*/  FADD R0, R0, R5 ;  /* 0x0000000500007221 */ /* 0x002fe20000000000 */
[----:B------:R-:W-:-:S03]  /*02a0*/  IMAD.MOV.U32 R5, RZ, RZ, 0x3e4ccccd ;  /* 0x3e4ccccdff057424 */ /* 0x000fc600078e00ff */
[----:B--2---:R-:W-:Y:S01]  /*02b0*/  FADD R0, R0, R7 ;  /* 0x0000000700007221 */ /* 0x004fe20000000000 */
[----:B------:R-:W-:-:S03]  /*02c0*/  FFMA R4, R5, -R4, 1 ;  /* 0x3f80000005047423 */ /* 0x000fc60000000804 */
[----:B---3--:R-:W-:Y:S01]  /*02d0*/  FADD R0, R0, R9 ;  /* 0x0000000900007221 */ /* 0x008fe20000000000 */
[----:B------:R-:W-:-:S03]  /*02e0*/  FFMA R5, R4, R5, 0.20000000298023223877 ;  /* 0x3e4ccccd04057423 */ /* 0x000fc60000000005 */
[----:B----4-:R-:W-:-:S04]  /*02f0*/  FADD R0, R0, R11 ;  /* 0x0000000b00007221 */ /* 0x010fc80000000000 */
[----:B------:R-:W0:Y:S01]  /*0300*/  FCHK P0, R0, 5 ;  /* 0x40a0000000007902 */ /* 0x000e220000000000 */
[----:B------:R-:W-:-:S04]  /*0310*/  FFMA R3, R0, R5, RZ ;  /* 0x0000000500037223 */ /* 0x000fc800000000ff */
[----:B------:R-:W-:-:S04]  /*0320*/  FFMA R4, R3, -5, R0 ;  /* 0xc0a0000003047823 */ /* 0x000fc80000000000 */
[----:B------:R-:W-:Y:S01]  /*0330*/  FFMA R7, R5, R4, R3 ;  /* 0x0000000405077223 */ /* 0x000fe20000000003 */
[----:B0-----:R-:W-:Y:S06]  /*0340*/  @!P0 BRA `(.L_x_3) ;  /* 0x0000000000088947 */ /* 0x001fec0003800000 */
[----:B------:R-:W-:-:S07]  /*0350*/  MOV R4, 0x370 ;  /* 0x0000037000047802 */ /* 0x000fce0000000f00 */
[----:B------:R-:W-:Y:S05]  /*0360*/  CALL.REL.NOINC `($__internal_0_$__cuda_sm3x_div_rn_noftz_f32_slowpath) ;  /* 0x0000000000147944 */ /* 0x000fea0003c00000 */
.L_x_3:
[----:B------:R-:W-:Y:S05]  /*0370*/  BSYNC.RECONVERGENT B1 ;  /* 0x0000000000017941 */ /* 0x000fea0003800200 */
.L_x_2:
[----:B------:R-:W0:Y:S02]  /*0380*/  LDC.64 R4, c[0x0][0x388] ;  /* 0x0000e200ff047b82 */ /* 0x000e240000000a00 */
[----:B0-----:R-:W-:-:S05]  /*0390*/  IMAD.WIDE R2, R2, 0x4, R4 ;  /* 0x0000000402027825 */ /* 0x001fca00078e0204 */
[----:B------:R-:W-:Y:S01]  /*03a0*/  STG.E desc[UR6][R2.64], R7 ;  /* 0x0000000702007986 */ /* 0x000fe2000c101906 */
[----:B------:R-:W-:Y:S05]  /*03b0*/  EXIT ;  /* 0x000000000000794d */ /* 0x000fea0003800000 */
        .weak           $__internal_0_$__cuda_sm3x_div_rn_noftz_f32_slowpath
        .type           $__internal_0_$__cuda_sm3x_div_rn_noftz_f32_slowpath,@function
        .size           $__internal_0_$__cuda_sm3x_div_rn_noftz_f32_slowpath,(.L_x_32 - $__internal_0_$__cuda_sm3x_div_rn_noftz_f32_slowpath)
$__internal_0_$__cuda_sm3x_div_rn_noftz_f32_slowpath:
[----:B------:R-:W-:Y:S01]  /*03c0*/  SHF.R.U32.HI R3, RZ, 0x17, R0 ;  /* 0x00000017ff037819 */ /* 0x000fe20000011600 */
[----:B------:R-:W-:Y:S04]  /*03d0*/  BSSY.RECONVERGENT B0, `(.L_x_4) ;  /* 0x000005c000007945 */ /* 0x000fe80003800200 */
[----:B------:R-:W-:Y:S01]  /*03e0*/  BSSY.RELIABLE B2, `(.L_x_5) ;  /* 0x000001a000027945 */ /* 0x000fe20003800100 */
[----:B------:R-:W-:Y:S02]  /*03f0*/  MOV R5, R0 ;  /* 0x0000000000057202 */ /* 0x000fe40000000f00 */
[----:B------:R-:W-:-:S05]  /*0400*/  LOP3.LUT R3, R3, 0xff, RZ, 0xc0, !PT ;  /* 0x000000ff03037812 */ /* 0x000fca00078ec0ff */
[----:B------:R-:W-:-:S05]  /*0410*/  VIADD R7, R3, 0xffffffff ;  /* 0xffffffff03077836 */ /* 0x000fca0000000000 */
[----:B------:R-:W-:-:S13]  /*0420*/  ISETP.GT.U32.OR P0, PT, R7, 0xfd, !PT ;  /* 0x000000fd0700780c */ /* 0x000fda0007f04470 */
[----:B------:R-:W-:Y:S01]  /*0430*/  @!P0 IMAD.MOV.U32 R6, RZ, RZ, RZ ;  /* 0x000000ffff068224 */ /* 0x000fe200078e00ff */
[----:B------:R-:W-:Y:S06]  /*0440*/  @!P0 BRA `(.L_x_6) ;  /* 0x00000000004c8947 */ /* 0x000fec0003800000 */
[----:B------:R-:W-:-:S13]  /*0450*/  FSETP.GTU.FTZ.AND P0, PT, |R0|, +INF , PT ;  /* 0x7f8000000000780b */ /* 0x000fda0003f1c200 */
[----:B------:R-:W-:Y:S05]  /*0460*/  @P0 BREAK.RELIABLE B2 ;  /* 0x0000000000020942 */ /* 0x000fea0003800100 */
[----:B------:R-:W-:Y:S05]  /*0470*/  @P0 BRA `(.L_x_7) ;  /* 0x0000000400400947 */ /* 0x000fea0003800000 */
[----:B------:R-:W-:-:S05]  /*0480*/  IMAD.MOV.U32 R6, RZ, RZ, 0x40a00000 ;  /* 0x40a00000ff067424 */ /* 0x000fca00078e00ff */
[----:B------:R-:W-:-:S13]  /*0490*/  LOP3.LUT P0, RZ, R6, 0x7fffffff, R5, 0xc8, !PT ;  /* 0x7fffffff06ff7812 */ /* 0x000fda000780c805 */
[----:B------:R-:W-:Y:S05]  /*04a0*/  @!P0 BREAK.RELIABLE B2 ;  /* 0x0000000000028942 */ /* 0x000fea0003800100 */
[----:B------:R-:W-:Y:S05]  /*04b0*/  @!P0 BRA `(.L_x_8) ;  /* 0x0000000400288947 */ /* 0x000fea0003800000 */
[----:B------:R-:W-:-:S13]  /*04c0*/  LOP3.LUT P0, RZ, R5, 0x7fffffff, RZ, 0xc0, !PT ;  /* 0x7fffffff05ff7812 */ /* 0x000fda000780c0ff */
[----:B------:R-:W-:Y:S05]  /*04d0*/  @!P0 BREAK.RELIABLE B2 ;  /* 0x0000000000028942 */ /* 0x000fea0003800100 */
[----:B------:R-:W-:Y:S05]  /*04e0*/  @!P0 BRA `(.L_x_9) ;  /* 0x0000000400148947 */ /* 0x000fea0003800000 */
[----:B------:R-:W-:Y:S02]  /*04f0*/  FSETP.NEU.FTZ.AND P0, PT, |R0|, +INF , PT ;  /* 0x7f8000000000780b */ /* 0x000fe40003f1d200 */
[----:B------:R-:W-:-:S04]  /*0500*/  LOP3.LUT P1, RZ, R6, 0x7fffffff, RZ, 0xc0, !PT ;  /* 0x7fffffff06ff7812 */ /* 0x000fc8000782c0ff */
[----:B------:R-:W-:-:S13]  /*0510*/  PLOP3.LUT P0, PT, P0, P1, PT, 0x2f, 0xf2 ;  /* 0x0000000000f2781c */ /* 0x000fda0000702577 */
[----:B------:R-:W-:Y:S05]  /*0520*/  @P0 BREAK.RELIABLE B2 ;  /* 0x0000000000020942 */ /* 0x000fea0003800100 */
[----:B------:R-:W-:Y:S05]  /*0530*/  @P0 BRA `(.L_x_10) ;  /* 0x0000000000f40947 */ /* 0x000fea0003800000 */
[----:B------:R-:W-:-:S13]  /*0540*/  ISETP.GE.AND P0, PT, R7, RZ, PT ;  /* 0x000000ff0700720c */ /* 0x000fda0003f06270 */
[----:B------:R-:W-:Y:S02]  /*0550*/  @P0 IMAD.MOV.U32 R6, RZ, RZ, RZ ;  /* 0x000000ffff060224 */ /* 0x000fe400078e00ff */
[----:B------:R-:W-:Y:S01]  /*0560*/  @!P0 FFMA R5, R0, 1.84467440737095516160e+19, RZ ;  /* 0x5f80000000058823 */ /* 0x000fe200000000ff */
[----:B------:R-:W-:-:S07]  /*0570*/  @!P0 IMAD.MOV.U32 R6, RZ, RZ, -0x40 ;  /* 0xffffffc0ff068424 */ /* 0x000fce00078e00ff */
.L_x_6:
[----:B------:R-:W-:Y:S05]  /*0580*/  BSYNC.RELIABLE B2 ;  /* 0x0000000000027941 */ /* 0x000fea0003800100 */
.L_x_5:
[----:B------:R-:W-:Y:S01]  /*0590*/  UMOV UR4, 0x40a00000 ;  /* 0x40a0000000047882 */ /* 0x000fe20000000000 */
[----:B------:R-:W-:Y:S01]  /*05a0*/  IADD3 R3, PT, PT, R3, -0x7f, RZ ;  /* 0xffffff8103037810 */ /* 0x000fe20007ffe0ff */
[----:B------:R-:W-:Y:S01]  /*05b0*/  UIADD3 UR4, UPT, UPT, UR4, -0x1000000, URZ ;  /* 0xff00000004047890 */ /* 0x000fe2000fffe0ff */
[----:B------:R-:W-:Y:S02]  /*05c0*/  BSSY.RECONVERGENT B2, `(.L_x_11) ;  /* 0x0000033000027945 */ /* 0x000fe40003800200 */
[----:B------:R-:W-:Y:S01]  /*05d0*/  IADD3 R6, PT, PT, R6, -0x2, R3 ;  /* 0xfffffffe06067810 */ /* 0x000fe20007ffe003 */
[----:B------:R-:W-:Y:S02]  /*05e0*/  IMAD R0, R3, -0x800000, R5 ;  /* 0xff80000003007824 */ /* 0x000fe400078e0205 */
[----:B------:R-:W-:-:S03]  /*05f0*/  FADD.FTZ R9, -RZ, -UR4 ;  /* 0x80000004ff097e21 */ /* 0x000fc60008010100 */
[----:B------:R-:W0:Y:S02]  /*0600*/  MUFU.RCP R7, UR4 ;  /* 0x0000000400077d08 */ /* 0x000e240008001000 */
[----:B0-----:R-:W-:-:S04]  /*0610*/  FFMA R8, R7, R9, 1 ;  /* 0x3f80000007087423 */ /* 0x001fc80000000009 */
[----:B------:R-:W-:-:S04]  /*0620*/  FFMA R7, R7, R8, R7 ;  /* 0x0000000807077223 */ /* 0x000fc80000000007 */
[----:B------:R-:W-:-:S04]  /*0630*/  FFMA R8, R0, R7, RZ ;  /* 0x0000000700087223 */ /* 0x000fc800000000ff */
[----:B------:R-:W-:-:S04]  /*0640*/  FFMA R5, R9, R8, R0 ;  /* 0x0000000809057223 */ /* 0x000fc80000000000 */
[----:B------:R-:W-:-:S04]  /*0650*/  FFMA R8, R7, R5, R8 ;  /* 0x0000000507087223 */ /* 0x000fc80000000008 */
[----:B------:R-:W-:-:S04]  /*0660*/  FFMA R9, R9, R8, R0 ;  /* 0x0000000809097223 */ /* 0x000fc80000000000 */
[----:B------:R-:W-:-:S05]  /*0670*/  FFMA R5, R7, R9, R8 ;  /* 0x0000000907057223 */ /* 0x000fca0000000008 */
[----:B------:R-:W-:-:S04]  /*0680*/  SHF.R.U32.HI R0, RZ, 0x17, R5 ;  /* 0x00000017ff007819 */ /* 0x000fc80000011605 */
[----:B------:R-:W-:-:S05]  /*0690*/  LOP3.LUT R0, R0, 0xff, RZ, 0xc0, !PT ;  /* 0x000000ff00007812 */ /* 0x000fca00078ec0ff */
[----:B------:R-:W-:-:S04]  /*06a0*/  IMAD.IADD R10, R0, 0x1, R6 ;  /* 0x00000001000a7824 */ /* 0x000fc800078e0206 */
[----:B------:R-:W-:-:S05]  /*06b0*/  VIADD R0, R10, 0xffffffff ;  /* 0xffffffff0a007836 */ /* 0x000fca0000000000 */
[----:B------:R-:W-:-:S13]  /*06c0*/  ISETP.GE.U32.AND P0, PT, R0, 0xfe, PT ;  /* 0x000000fe0000780c */ /* 0x000fda0003f06070 */
[----:B------:R-:W-:Y:S05]  /*06d0*/  @!P0 BRA `(.L_x_12) ;  /* 0x0000000000808947 */ /* 0x000fea0003800000 */
[----:B------:R-:W-:-:S13]  /*06e0*/  ISETP.GT.AND P0, PT, R10, 0xfe, PT ;  /* 0x000000fe0a00780c */ /* 0x000fda0003f04270 */
[----:B------:R-:W-:Y:S05]  /*06f0*/  @P0 BRA `(.L_x_13) ;  /* 0x00000000006c0947 */ /* 0x000fea0003800000 */
[----:B------:R-:W-:-:S13]  /*0700*/  ISETP.GE.AND P0, PT, R10, 0x1, PT ;  /* 0x000000010a00780c */ /* 0x000fda0003f06270 */
[----:B------:R-:W-:Y:S05]  /*0710*/  @P0 BRA `(.L_x_14) ;  /* 0x0000000000740947 */ /* 0x000fea0003800000 */
[----:B------:R-:W-:Y:S02]  /*0720*/  ISETP.GE.AND P0, PT, R10, -0x18, PT ;  /* 0xffffffe80a00780c */ /* 0x000fe40003f06270 */
[----:B------:R-:W-:-:S11]  /*0730*/  LOP3.LUT R5, R5, 0x80000000, RZ, 0xc0, !PT ;  /* 0x8000000005057812 */ /* 0x000fd600078ec0ff */
[----:B------:R-:W-:Y:S05]  /*0740*/  @!P0 BRA `(.L_x_14) ;  /* 0x0000000000688947 */ /* 0x000fea0003800000 */
[CCC-:B------:R-:W-:Y:S01]  /*0750*/  FFMA.RZ R0, R7.reuse, R9.reuse, R8.reuse ;  /* 0x0000000907007223 */ /* 0x1c0fe2000000c008 */
[C---:B------:R-:W-:Y:S01]  /*0760*/  VIADD R6, R10.reuse, 0x20 ;  /* 0x000000200a067836 */ /* 0x040fe20000000000 */
[C---:B------:R-:W-:Y:S02]  /*0770*/  ISETP.NE.AND P2, PT, R10.reuse, RZ, PT ;  /* 0x000000ff0a00720c */ /* 0x040fe40003f45270 */
[----:B------:R-:W-:Y:S02]  /*0780*/  ISETP.NE.AND P1, PT, R10, RZ, PT ;  /* 0x000000ff0a00720c */ /* 0x000fe40003f25270 */
[----:B------:R-:W-:Y:S01]  /*0790*/  LOP3.LUT R3, R0, 0x7fffff, RZ, 0xc0, !PT ;  /* 0x007fffff00037812 */ /* 0x000fe200078ec0ff */
[CCC-:B------:R-:W-:Y:S01]  /*07a0*/  FFMA.RP R0, R7.reuse, R9.reuse, R8.reuse ;  /* 0x0000000907007223 */ /* 0x1c0fe20000008008 */
[----:B------:R-:W-:Y:S01]  /*07b0*/  FFMA.RM R7, R7, R9, R8 ;  /* 0x0000000907077223 */ /* 0x000fe20000004008 */
[----:B------:R-:W-:Y:S01]  /*07c0*/  IMAD.MOV R8, RZ, RZ, -R10 ;  /* 0x000000ffff087224 */ /* 0x000fe200078e0a0a */
[----:B------:R-:W-:-:S03]  /*07d0*/  LOP3.LUT R3, R3, 0x800000, RZ, 0xfc, !PT ;  /* 0x0080000003037812 */ /* 0x000fc600078efcff */
[----:B------:R-:W-:Y:S02]  /*07e0*/  FSETP.NEU.FTZ.AND P0, PT, R0, R7, PT ;  /* 0x000000070000720b */ /* 0x000fe40003f1d000 */
[----:B------:R-:W-:Y:S02]  /*07f0*/  SHF.L.U32 R6, R3, R6, RZ ;  /* 0x0000000603067219 */ /* 0x000fe400000006ff */
[----:B------:R-:W-:Y:S02]  /*0800*/  SEL R0, R8, RZ, P2 ;  /* 0x000000ff08007207 */ /* 0x000fe40001000000 */
[----:B------:R-:W-:Y:S02]  /*0810*/  ISETP.NE.AND P1, PT, R6, RZ, P1 ;  /* 0x000000ff0600720c */ /* 0x000fe40000f25270 */
[----:B------:R-:W-:Y:S02]  /*0820*/  SHF.R.U32.HI R0, RZ, R0, R3 ;  /* 0x00000000ff007219 */ /* 0x000fe40000011603 */
[----:B------:R-:W-:-:S02]  /*0830*/  PLOP3.LUT P0, PT, P0, P1, PT, 0xf8, 0x8f ;  /* 0x00000000008f781c */ /* 0x000fc40000703f70 */
[----:B------:R-:W-:Y:S02]  /*0840*/  SHF.R.U32.HI R6, RZ, 0x1, R0 ;  /* 0x00000001ff067819 */ /* 0x000fe40000011600 */
[----:B------:R-:W-:-:S04]  /*0850*/  SEL R3, RZ, 0x1, !P0 ;  /* 0x00000001ff037807 */ /* 0x000fc80004000000 */
[----:B------:R-:W-:-:S04]  /*0860*/  LOP3.LUT R3, R3, 0x1, R6, 0xf8, !PT ;  /* 0x0000000103037812 */ /* 0x000fc800078ef806 */
[----:B------:R-:W-:-:S04]  /*0870*/  LOP3.LUT R3, R3, R0, RZ, 0xc0, !PT ;  /* 0x0000000003037212 */ /* 0x000fc800078ec0ff */
[----:B------:R-:W-:-:S04]  /*0880*/  IADD3 R6, PT, PT, R6, R3, RZ ;  /* 0x0000000306067210 */ /* 0x000fc80007ffe0ff */
[----:B------:R-:W-:Y:S01]  /*0890*/  LOP3.LUT R5, R6, R5, RZ, 0xfc, !PT ;  /* 0x0000000506057212 */ /* 0x000fe200078efcff */
[----:B------:R-:W-:Y:S06]  /*08a0*/  BRA `(.L_x_14) ;  /* 0x0000000000107947 */ /* 0x000fec0003800000 */
.L_x_13:
[----:B------:R-:W-:-:S04]  /*08b0*/  LOP3.LUT R5, R5, 0x80000000, RZ, 0xc0, !PT ;  /* 0x8000000005057812 */ /* 0x000fc800078ec0ff */
[----:B------:R-:W-:Y:S01]  /*08c0*/  LOP3.LUT R5, R5, 0x7f800000, RZ, 0xfc, !PT ;  /* 0x7f80000005057812 */ /* 0x000fe200078efcff */
[----:B------:R-:W-:Y:S06]  /*08d0*/  BRA `(.L_x_14) ;  /* 0x0000000000047947 */ /* 0x000fec0003800000 */
.L_x_12:
[----:B------:R-:W-:-:S07]  /*08e0*/  IMAD R5, R6, 0x800000, R5 ;  /* 0x0080000006057824 */ /* 0x000fce00078e0205 */
.L_x_14:
[----:B------:R-:W-:Y:S05]  /*08f0*/  BSYNC.RECONVERGENT B2 ;  /* 0x0000000000027941 */ /* 0x000fea0003800200 */
.L_x_11:
[----:B------:R-:W-:Y:S05]  /*0900*/  BRA `(.L_x_15) ;  /* 0x0000000000207947 */ /* 0x000fea0003800000 */
.L_x_10:
[----:B------:R-:W-:-:S04]  /*0910*/  LOP3.LUT R5, R6, 0x80000000, R5, 0x48, !PT ;  /* 0x8000000006057812 */ /* 0x000fc800078e4805 */
[----:B------:R-:W-:Y:S01]  /*0920*/  LOP3.LUT R5, R5, 0x7f800000, RZ, 0xfc, !PT ;  /* 0x7f80000005057812 */ /* 0x000fe200078efcff */
[----:B------:R-:W-:Y:S06]  /*0930*/  BRA `(.L_x_15) ;  /* 0x0000000000147947 */ /* 0x000fec0003800000 */
.L_x_9:
[----:B------:R-:W-:Y:S01]  /*0940*/  LOP3.LUT R5, R6, 0x80000000, R5, 0x48, !PT ;  /* 0x8000000006057812 */ /* 0x000fe200078e4805 */
[----:B------:R-:W-:Y:S06]  /*0950*/  BRA `(.L_x_15) ;  /* 0x00000000000c7947 */ /* 0x000fec0003800000 */
.L_x_8:
[----:B------:R-:W0:Y:S01]  /*0960*/  MUFU.RSQ R5, -QNAN ;  /* 0xffc0000000057908 */ /* 0x000e220000001400 */
[----:B------:R-:W-:Y:S05]  /*0970*/  BRA `(.L_x_15) ;  /* 0x0000000000047947 */ /* 0x000fea0003800000 */
.L_x_7:
[----:B------:R-:W-:-:S07]  /*0980*/  FADD.FTZ R5, R0, 5 ;  /* 0x40a0000000057421 */ /* 0x000fce0000010000 */
.L_x_15:
[----:B------:R-:W-:Y:S05]  /*0990*/  BSYNC.RECONVERGENT B0 ;  /* 0x0000000000007941 */ /* 0x000fea0003800200 */
.L_x_4:
[----:B0-----:R-:W-:Y:S02]  /*09a0*/  IMAD.MOV.U32 R7, RZ, RZ, R5 ;  /* 0x000000ffff077224 */ /* 0x001fe400078e0005 */
[----:B------:R-:W-:-:S04]  /*09b0*/  IMAD.MOV.U32 R5, RZ, RZ, 0x0 ;  /* 0x00000000ff057424 */ /* 0x000fc800078e00ff */
[----:B------:R-:W-:Y:S05]  /*09c0*/  RET.REL.NODEC R4 `(_Z10withSharedPfS_i) ;  /* 0xfffffff4048c7950 */ /* 0x000fea0003c3ffff */
.L_x_16:
[----:B------:R-:W-:-:S00]  /*09d0*/  BRA `(.L_x_16) ;  /* 0xfffffffc00fc7947 */ /* 0x000fc0000383ffff */
[----:B------:R-:W-:-:S00]  /*09e0*/  NOP ;  /* 0x0000000000007918 */ /* 0x000fc00000000000 */
        /* <DEDUP_REMOVED lines=9> */
.L_x_32:


//--------------------- .text._Z13withoutSharedPfS_i --------------------------
	.section	.text._Z13withoutSharedPfS_i,"ax",@progbits
	.align	128
        .global         _Z13withoutSharedPfS_i
        .type           _Z13withoutSharedPfS_i,@function
        .size           _Z13withoutSharedPfS_i,(.L_x_33 - _Z13withoutSharedPfS_i)
        .other          _Z13withoutSharedPfS_i,@"STO_CUDA_ENTRY STV_DEFAULT"
_Z13withoutSharedPfS_i:
.text._Z13withoutSharedPfS_i:
[----:B------:R-:W-:Y:S01]  /*0000*/  LDC R1, c[0x0][0x37c] ;  /* 0x0000df00ff017b82 */ /* 0x000fe20000000800 */
[----:B------:R-:W0:Y:S07]  /*0010*/  S2R R3, SR_TID.X ;  /* 0x0000000000037919 */ /* 0x000e2e0000002100 */
[----:B------:R-:W0:Y:S01]  /*0020*/  S2UR UR4, SR_CTAID.X ;  /* 0x00000000000479c3 */ /* 0x000e220000002500 */
[----:B------:R-:W1:Y:S07]  /*0030*/  LDCU UR5, c[0x0][0x390] ;  /* 0x00007200ff0577ac */ /* 0x000e6e0008000800 */
[----:B------:R-:W0:Y:S02]  /*0040*/  LDC R2, c[0x0][0x360] ;  /* 0x0000d800ff027b82 */ /* 0x000e240000000800 */
[----:B0-----:R-:W-:-:S05]  /*0050*/  IMAD R2, R2, UR4, R3 ;  /* 0x0000000402027c24 */ /* 0x001fca000f8e0203 */
[----:B-1----:R-:W-:-:S13]  /*0060*/  ISETP.GE.AND P0, PT, R2, UR5, PT ;  /* 0x0000000502007c0c */ /* 0x002fda000bf06270 */
[----:B------:R-:W-:Y:S05]  /*0070*/  @P0 EXIT ;  /* 0x000000000000094d */ /* 0x000fea0003800000 */
[C---:B------:R-:W-:Y:S01]  /*0080*/  VIADD R3, R2.reuse, 0xfffffffe ;  /* 0xfffffffe02037836 */ /* 0x040fe20000000000 */
[C---:B------:R-:W-:Y:S01]  /*0090*/  ISETP.GT.AND P1, PT, R2.reuse, UR5, PT ;  /* 0x0000000502007c0c */ /* 0x040fe2000bf24270 */
[C---:B------:R-:W-:Y:S01]  /*00a0*/  VIADD R17, R2.reuse, 0x1 ;  /* 0x0000000102117836 */ /* 0x040fe20000000000 */
[C---:B------:R-:W-:Y:S01]  /*00b0*/  ISETP.GE.AND P4, PT, R2.reuse, RZ, PT ;  /* 0x000000ff0200720c */ /* 0x040fe20003f86270 */
[C---:B------:R-:W-:Y:S01]  /*00c0*/  VIADD R19, R2.reuse, 0x2 ;  /* 0x0000000202137836 */ /* 0x040fe20000000000 */
[----:B------:R-:W-:Y:S01]  /*00d0*/  ISETP.GE.AND P0, PT, R3, UR5, PT ;  /* 0x0000000503007c0c */ /* 0x000fe2000bf06270 */
[----:B------:R-:W0:Y:S01]  /*00e0*/  LDCU.64 UR6, c[0x0][0x358] ;  /* 0x00006b00ff0677ac */ /* 0x000e220008000a00 */
[C---:B------:R-:W-:Y:S02]  /*00f0*/  ISETP.LT.OR P1, PT, R2.reuse, 0x1, P1 ;  /* 0x000000010200780c */ /* 0x040fe40000f21670 */
[----:B------:R-:W-:Y:S02]  /*0100*/  ISETP.LT.OR P0, PT, R2, 0x2, P0 ;  /* 0x000000020200780c */ /* 0x000fe40000701670 */
[----:B------:R-:W-:-:S02]  /*0110*/  ISETP.GE.AND P3, PT, R17, UR5, PT ;  /* 0x0000000511007c0c */ /* 0x000fc4000bf66270 */
[----:B------:R-:W-:Y:S02]  /*0120*/  ISETP.GE.AND P2, PT, R19, UR5, PT ;  /* 0x0000000513007c0c */ /* 0x000fe4000bf46270 */
[C---:B------:R-:W-:Y:S01]  /*0130*/  ISETP.LT.OR P3, PT, R2.reuse, -0x1, P3 ;  /* 0xffffffff0200780c */ /* 0x040fe20001f61670 */
[----:B------:R-:W1:Y:S01]  /*0140*/  @P4 LDC.64 R12, c[0x0][0x380] ;  /* 0x0000e000ff0c4b82 */ /* 0x000e620000000a00 */
[----:B------:R-:W-:-:S03]  /*0150*/  ISETP.LT.OR P2, PT, R2, -0x2, P2 ;  /* 0xfffffffe0200780c */ /* 0x000fc60001741670 */
[----:B------:R-:W-:-:S04]  /*0160*/  @!P1 VIADD R15, R2, 0xffffffff ;  /* 0xffffffff020f9836 */ /* 0x000fc80000000000 */
[----:B------:R-:W2:Y:S08]  /*0170*/  @!P0 LDC.64 R8, c[0x0][0x380] ;  /* 0x0000e000ff088b82 */ /* 0x000eb00000000a00 */
[----:B------:R-:W3:Y:S08]  /*0180*/  @!P1 LDC.64 R10, c[0x0][0x380] ;  /* 0x0000e000ff0a9b82 */ /* 0x000ef00000000a00 */
[----:B------:R-:W4:Y:S08]  /*0190*/  @!P3 LDC.64 R6, c[0x0][0x380] ;  /* 0x0000e000ff06bb82 */ /* 0x000f300000000a00 */
[----:B------:R-:W5:Y:S01]  /*01a0*/  @!P2 LDC.64 R4, c[0x0][0x380] ;  /* 0x0000e000ff04ab82 */ /* 0x000f620000000a00 */
[----:B--2---:R-:W-:-:S04]  /*01b0*/  @!P0 IMAD.WIDE.U32 R8, R3, 0x4, R8 ;  /* 0x0000000403088825 */ /* 0x004fc800078e0008 */
[----:B-1----:R-:W-:Y:S02]  /*01c0*/  @P4 IMAD.WIDE.U32 R12, R2, 0x4, R12 ;  /* 0x00000004020c4825 */ /* 0x002fe400078e000c */
[----:B0-----:R0:W2:Y:S02]  /*01d0*/  @!P0 LDG.E R8, desc[UR6][R8.64] ;  /* 0x0000000608088981 */ /* 0x0010a4000c1e1900 */
[----:B---3--:R-:W-:Y:S02]  /*01e0*/  @!P1 IMAD.WIDE.U32 R10, R15, 0x4, R10 ;  /* 0x000000040f0a9825 */ /* 0x008fe400078e000a */
[----:B------:R-:W3:Y:S04]  /*01f0*/  @P4 LDG.E R12, desc[UR6][R12.64] ;  /* 0x000000060c0c4981 */ /* 0x000ee8000c1e1900 */
[----:B------:R-:W3:Y:S01]  /*0200*/  @!P1 LDG.E R10, desc[UR6][R10.64] ;  /* 0x000000060a0a9981 */ /* 0x000ee2000c1e1900 */
[----:B----4-:R-:W-:-:S06]  /*0210*/  @!P3 IMAD.WIDE.U32 R6, R17, 0x4, R6 ;  /* 0x000000041106b825 */ /* 0x010fcc00078e0006 */
[----:B------:R-:W4:Y:S01]  /*0220*/  @!P3 LDG.E R6, desc[UR6][R6.64] ;  /* 0x000000060606b981 */ /* 0x000f22000c1e1900 */
[----:B-----5:R-:W-:-:S06]  /*0230*/  @!P2 IMAD.WIDE.U32 R4, R19, 0x4, R4 ;  /* 0x000000041304a825 */ /* 0x020fcc00078e0004 */
[----:B------:R-:W5:Y:S01]  /*0240*/  @!P2 LDG.E R4, desc[UR6][R4.64] ;  /* 0x000000060404a981 */ /* 0x000f62000c1e1900 */
[----:B------:R-:W-:Y:S02]  /*0250*/  IMAD.MOV.U32 R3, RZ, RZ, RZ ;  /* 0x000000ffff037224 */ /* 0x000fe400078e00ff */
[----:B0-----:R-:W-:Y:S02]  /*0260*/  IMAD.MOV.U32 R9, RZ, RZ, 0x3e4ccccd ;  /* 0x3e4ccccdff097424 */ /* 0x001fe400078e00ff */
[----:B------:R-:W-:-:S04]  /*0270*/  IMAD.MOV.U32 R0, RZ, RZ, 0x40a00000 ;  /* 0x40a00000ff007424 */ /* 0x000fc800078e00ff */
[----:B------:R-:W-:-:S04]  /*0280*/  FFMA R0, R9, -R0, 1 ;  /* 0x3f80000009007423 */ /* 0x000fc80000000800 */
[----:B------:R-:W-:Y:S01]  /*0290*/  FFMA R0, R0, R9, 0.20000000298023223877 ;  /* 0x3e4ccccd00007423 */ /* 0x000fe20000000009 */
[----:B------:R-:W-:Y:S01]  /*02a0*/  BSSY.RECONVERGENT B1, `(.L_x_17) ;  /* 0x000000f000017945 */ /* 0x000fe20003800200 */
[----:B--2---:R-:W-:-:S04]  /*02b0*/  @!P0 FADD R3, RZ, R8 ;  /* 0x00000008ff038221 */ /* 0x004fc80000000000 */
[----:B---3--:R-:W-:-:S04]  /*02c0*/  @!P1 FADD R3, R3, R10 ;  /* 0x0000000a03039221 */ /* 0x008fc80000000000 */
[----:B------:R-:W-:-:S04]  /*02d0*/  @P4 FADD R3, R3, R12 ;  /* 0x0000000c03034221 */ /* 0x000fc80000000000 */
[----:B----4-:R-:W-:-:S04]  /*02e0*/  @!P3 FADD R3, R3, R6 ;  /* 0x000000060303b221 */ /* 0x010fc80000000000 */
[----:B-----5:R-:W-:-:S04]  /*02f0*/  @!P2 FADD R3, R3, R4 ;  /* 0x000000040303a221 */ /* 0x020fc80000000000 */
[----:B------:R-:W0:Y:S01]  /*0300*/  FCHK P0, R3, 5 ;  /* 0x40a0000003007902 */ /* 0x000e220000000000 */
[----:B------:R-:W-:-:S04]  /*0310*/  FFMA R4, R0, R3, RZ ;  /* 0x0000000300047223 */ /* 0x000fc800000000ff */
[----:B------:R-:W-:-:S04]  /*0320*/  FFMA R5, R4, -5, R3 ;  /* 0xc0a0000004057823 */ /* 0x000fc80000000003 */
[----:B------:R-:W-:Y:S01]  /*0330*/  FFMA R7, R0, R5, R4 ;  /* 0x0000000500077223 */ /* 0x000fe20000000004 */
[----:B0-----:R-:W-:Y:S06]  /*0340*/  @!P0 BRA `(.L_x_18) ;  /* 0x0000000000108947 */ /* 0x001fec0003800000 */
[----:B------:R-:W-:Y:S02]  /*0350*/  MOV R0, R3 ;  /* 0x0000000300007202 */ /* 0x000fe40000000f00 */
[----:B------:R-:W-:-:S07]  /*0360*/  MOV R4, 0x380 ;  /* 0x0000038000047802 */ /* 0x000fce0000000f00 */
[----:B------:R-:W-:Y:S05]  /*0370*/  CALL.REL.NOINC `($__internal_1_$__cuda_sm3x_div_rn_noftz_f32_slowpath) ;  /* 0x0000000000187944 */ /* 0x000fea0003c00000 */
[----:B------:R-:W-:-:S07]  /*0380*/  IMAD.MOV.U32 R7, RZ, RZ, R6 ;  /* 0x000000ffff077224 */ /* 0x000fce00078e0006 */
.L_x_18:
[----:B------:R-:W-:Y:S05]  /*0390*/  BSYNC.RECONVERGENT B1 ;  /* 0x0000000000017941 */ /* 0x000fea0003800200 */
.L_x_17:
[----:B------:R-:W0:Y:S02]  /*03a0*/  LDC.64 R4, c[0x0][0x388] ;  /* 0x0000e200ff047b82 */ /* 0x000e240000000a00 */
[----:B0-----:R-:W-:-:S05]  /*03b0*/  IMAD.WIDE R2, R2, 0x4, R4 ;  /* 0x0000000402027825 */ /* 0x001fca00078e0204 */
[----:B------:R-:W-:Y:S01]  /*03c0*/  STG.E desc[UR6][R2.64], R7 ;  /* 0x0000000702007986 */ /* 0x000fe2000c101906 */
[----:B------:R-:W-:Y:S05]  /*03d0*/  EXIT ;  /* 0x000000000000794d */ /* 0x000fea0003800000 */
        .weak           $__internal_1_$__cuda_sm3x_div_rn_noftz_f32_slowpath
        .type           $__internal_1_$__cuda_sm3x_div_rn_noftz_f32_slowpath,@function
        .size           $__internal_1_$__cuda_sm3x_div_rn_noftz_f32_slowpath,(.L_x_33 - $__internal_1_$__cuda_sm3x_div_rn_noftz_f32_slowpath)
$__internal_1_$__cuda_sm3x_div_rn_noftz_f32_slowpath:
[----:B------:R-:W-:Y:S01]  /*03e0*/  SHF.R.U32.HI R3, RZ, 0x17, R0 ;  /* 0x00000017ff037819 */ /* 0x000fe20000011600 */
[----:B------:R-:W-:Y:S04]  /*03f0*/  BSSY.RECONVERGENT B0, `(.L_x_19) ;  /* 0x000005b000007945 */ /* 0x000fe80003800200 */
[----:B------:R-:W-:Y:S01]  /*0400*/  BSSY.RELIABLE B2, `(.L_x_20) ;  /* 0x0000019000027945 */ /* 0x000fe20003800100 */
        /* <DEDUP_REMOVED lines=23> */
[----:B------:R-:W-:-:S07]  /*0580*/  @!P0 MOV R3, 0xffffffc0 ;  /* 0xffffffc000038802 */ /* 0x000fce0000000f00 */
.L_x_21:
[----:B------:R-:W-:Y:S05]  /*0590*/  BSYNC.RELIABLE B2 ;  /* 0x0000000000027941 */ /* 0x000fea0003800100 */
.L_x_20:
[----:B------:R-:W-:Y:S01]  /*05a0*/  UMOV UR4, 0x40a00000 ;  /* 0x40a0000000047882 */ /* 0x000fe20000000000 */
[----:B------:R-:W-:Y:S01]  /*05b0*/  VIADD R5, R5, 0xffffff81 ;  /* 0xffffff8105057836 */ /* 0x000fe20000000000 */
[----:B------:R-:W-:Y:S01]  /*05c0*/  UIADD3 UR4, UPT, UPT, UR4, -0x1000000, URZ ;  /* 0xff00000004047890 */ /* 0x000fe2000fffe0ff */
[----:B------:R-:W-:Y:S02]  /*05d0*/  BSSY.RECONVERGENT B2, `(.L_x_26) ;  /* 0x0000033000027945 */ /* 0x000fe40003800200 */
[----:B------:R-:W-:Y:S01]  /*05e0*/  IMAD R0, R5, -0x800000, R0 ;  /* 0xff80000005007824 */ /* 0x000fe200078e0200 */
[----:B------:R-:W-:Y:S02]  /*05f0*/  IADD3 R3, PT, PT, R3, -0x2, R5 ;  /* 0xfffffffe03037810 */ /* 0x000fe40007ffe005 */
        /* <DEDUP_REMOVED lines=22> */
[-CC-:B------:R-:W-:Y:S01]  /*0760*/  FFMA.RZ R0, R9, R7.reuse, R8.reuse ;  /* 0x0000000709007223 */ /* 0x180fe2000000c008 */
[C---:B------:R-:W-:Y:S02]  /*0770*/  ISETP.NE.AND P2, PT, R5.reuse, RZ, PT ;  /* 0x000000ff0500720c */ /* 0x040fe40003f45270 */
[----:B------:R-:W-:Y:S02]  /*0780*/  ISETP.NE.AND P1, PT, R5, RZ, PT ;  /* 0x000000ff0500720c */ /* 0x000fe40003f25270 */
[----:B------:R-:W-:Y:S01]  /*0790*/  LOP3.LUT R3, R0, 0x7fffff, RZ, 0xc0, !PT ;  /* 0x007fffff00037812 */ /* 0x000fe200078ec0ff */
[CCC-:B------:R-:W-:Y:S01]  /*07a0*/  FFMA.RP R0, R9.reuse, R7.reuse, R8.reuse ;  /* 0x0000000709007223 */ /* 0x1c0fe20000008008 */
[----:B------:R-:W-:Y:S01]  /*07b0*/  FFMA.RM R9, R9, R7, R8 ;  /* 0x0000000709097223 */ /* 0x000fe20000004008 */
[----:B------:R-:W-:Y:S01]  /*07c0*/  VIADD R8, R5, 0x20 ;  /* 0x0000002005087836 */ /* 0x000fe20000000000 */
[----:B------:R-:W-:Y:S02]  /*07d0*/  LOP3.LUT R3, R3, 0x800000, RZ, 0xfc, !PT ;  /* 0x0080000003037812 */ /* 0x000fe400078efcff */
[----:B------:R-:W-:-:S02]  /*07e0*/  IADD3 R5, PT, PT, -R5, RZ, RZ ;  /* 0x000000ff05057210 */ /* 0x000fc40007ffe1ff */
[----:B------:R-:W-:Y:S02]  /*07f0*/  SHF.L.U32 R8, R3, R8, RZ ;  /* 0x0000000803087219 */ /* 0x000fe400000006ff */
[----:B------:R-:W-:Y:S02]  /*0800*/  FSETP.NEU.FTZ.AND P0, PT, R0, R9, PT ;  /* 0x000000090000720b */ /* 0x000fe40003f1d000 */
[----:B------:R-:W-:Y:S02]  /*0810*/  SEL R0, R5, RZ, P2 ;  /* 0x000000ff05007207 */ /* 0x000fe40001000000 */
[----:B------:R-:W-:Y:S02]  /*0820*/  ISETP.NE.AND P1, PT, R8, RZ, P1 ;  /* 0x000000ff0800720c */ /* 0x000fe40000f25270 */
[----:B------:R-:W-:Y:S02]  /*0830*/  SHF.R.U32.HI R0, RZ, R0, R3 ;  /* 0x00000000ff007219 */ /* 0x000fe40000011603 */
[----:B------:R-:W-:-:S02]  /*0840*/  PLOP3.LUT P0, PT, P0, P1, PT, 0xf8, 0x8f ;  /* 0x00000000008f781c */ /* 0x000fc40000703f70 */
[----:B------:R-:W-:Y:S02]  /*0850*/  SHF.R.U32.HI R8, RZ, 0x1, R0 ;  /* 0x00000001ff087819 */ /* 0x000fe40000011600 */
[----:B------:R-:W-:-:S04]  /*0860*/  SEL R3, RZ, 0x1, !P0 ;  /* 0x00000001ff037807 */ /* 0x000fc80004000000 */
[----:B------:R-:W-:-:S04]  /*0870*/  LOP3.LUT R3, R3, 0x1, R8, 0xf8, !PT ;  /* 0x0000000103037812 */ /* 0x000fc800078ef808 */
[----:B------:R-:W-:-:S05]  /*0880*/  LOP3.LUT R3, R3, R0, RZ, 0xc0, !PT ;  /* 0x0000000003037212 */ /* 0x000fca00078ec0ff */
[----:B------:R-:W-:-:S05]  /*0890*/  IMAD.IADD R3, R8, 0x1, R3 ;  /* 0x0000000108037824 */ /* 0x000fca00078e0203 */
[----:B------:R-:W-:Y:S01]  /*08a0*/  LOP3.LUT R6, R3, R6, RZ, 0xfc, !PT ;  /* 0x0000000603067212 */ /* 0x000fe200078efcff */
[----:B------:R-:W-:Y:S06]  /*08b0*/  BRA `(.L_x_29) ;  /* 0x0000000000107947 */ /* 0x000fec0003800000 */
.L_x_28:
[----:B------:R-:W-:-:S04]  /*08c0*/  LOP3.LUT R6, R6, 0x80000000, RZ, 0xc0, !PT ;  /* 0x8000000006067812 */ /* 0x000fc800078ec0ff */
[----:B------:R-:W-:Y:S01]  /*08d0*/  LOP3.LUT R6, R6, 0x7f800000, RZ, 0xfc, !PT ;  /* 0x7f80000006067812 */ /* 0x000fe200078efcff */
[----:B------:R-:W-:Y:S06]  /*08e0*/  BRA `(.L_x_29) ;  /* 0x0000000000047947 */ /* 0x000fec0003800000 */
.L_x_27:
[----:B------:R-:W-:-:S07]  /*08f0*/  IMAD R6, R3, 0x800000, R6 ;  /* 0x0080000003067824 */ /* 0x000fce00078e0206 */
.L_x_29:
[----:B------:R-:W-:Y:S05]  /*0900*/  BSYNC.RECONVERGENT B2 ;  /* 0x0000000000027941 */ /* 0x000fea0003800200 */
.L_x_26:
[----:B------:R-:W-:Y:S05]  /*0910*/  BRA `(.L_x_30) ;  /* 0x0000000000207947 */ /* 0x000fea0003800000 */
.L_x_25:
[----:B------:R-:W-:-:S04]  /*0920*/  LOP3.LUT R0, R3, 0x80000000, R0, 0x48, !PT ;  /* 0x8000000003007812 */ /* 0x000fc800078e4800 */
[----:B------:R-:W-:Y:S01]  /*0930*/  LOP3.LUT R6, R0, 0x7f800000, RZ, 0xfc, !PT ;  /* 0x7f80000000067812 */ /* 0x000fe200078efcff */
[----:B------:R-:W-:Y:S06]  /*0940*/  BRA `(.L_x_30) ;  /* 0x0000000000147947 */ /* 0x000fec0003800000 */
.L_x_24:
[----:B------:R-:W-:Y:S01]  /*0950*/  LOP3.LUT R6, R3, 0x80000000, R0, 0x48, !PT ;  /* 0x8000000003067812 */ /* 0x000fe200078e4800 */
[----:B------:R-:W-:Y:S06]  /*0960*/  BRA `(.L_x_30) ;  /* 0x00000000000c7947 */ /* 0x000fec0003800000 */
.L_x_23:
[----:B------:R-:W0:Y:S01]  /*0970*/  MUFU.RSQ R6, -QNAN ;  /* 0xffc0000000067908 */ /* 0x000e220000001400 */
[----:B------:R-:W-:Y:S05]  /*0980*/  BRA `(.L_x_30) ;  /* 0x0000000000047947 */ /* 0x000fea0003800000 */
.L_x_22:
[----:B------:R-:W-:-:S07]  /*0990*/  FADD.FTZ R6, R0, 5 ;  /* 0x40a0000000067421 */ /* 0x000fce0000010000 */
.L_x_30:
[----:B------:R-:W-:Y:S05]  /*09a0*/  BSYNC.RECONVERGENT B0 ;  /* 0x0000000000007941 */ /* 0x000fea0003800200 */
.L_x_19:
[----:B------:R-:W-:-:S04]  /*09b0*/  IMAD.MOV.U32 R5, RZ, RZ, 0x0 ;  /* 0x00000000ff057424 */ /* 0x000fc800078e00ff */
[----:B0-----:R-:W-:Y:S05]  /*09c0*/  RET.REL.NODEC R4 `(_Z13withoutSharedPfS_i) ;  /* 0xfffffff4048c7950 */ /* 0x001fea0003c3ffff */
.L_x_31:
        /* <DEDUP_REMOVED lines=11> */
.L_x_33:


//--------------------- .nv.shared._Z10withSharedPfS_i --------------------------
	.section	.nv.shared._Z10withSharedPfS_i,"aw",@nobits
	.sectionflags	@""
	.align	16
	.zero		1024


//--------------------- .nv.shared.reserved.0     --------------------------
	.section	.nv.shared.reserved.0,"aw",@nobits
	.weak		__nv_reservedSMEM_offset_0_alias
	.size		__nv_reservedSMEM_offset_0_alias, 0, 64
	.other		__nv_reservedSMEM_offset_0_alias,@"STO_CUDA_RESERVED_SHARED STV_DEFAULT"
__nv_reservedSMEM_offset_0_alias:
	.zero		0
	.zero		64


//--------------------- .nv.shared._Z13withoutSharedPfS_i --------------------------
	.section	.nv.shared._Z13withoutSharedPfS_i,"aw",@nobits
	.sectionflags	@""
	.align	16
	.zero		1024


//--------------------- .nv.constant0._Z10withSharedPfS_i --------------------------
	.section	.nv.constant0._Z10withSharedPfS_i,"a",@progbits
	.sectionflags	@""
	.align	4
.nv.constant0._Z10withSharedPfS_i:
	.zero		916


//--------------------- .nv.constant0._Z13withoutSharedPfS_i --------------------------
	.section	.nv.constant0._Z13withoutSharedPfS_i,"a",@progbits
	.sectionflags	@""
	.align	4
.nv.constant0._Z13withoutSharedPfS_i:
	.zero		916


//--------------------- SYMBOLS --------------------------

	.type		.nv.reservedSmem.offset0,@object
	.size		.nv.reservedSmem.offset0,0x4
	.type		.nv.reservedSmem.cap,@object
	.size		.nv.reservedSmem.cap,0x4
